//
// Generated by NVIDIA NVVM Compiler
//
// Compiler Build ID: CL-36424714
// Cuda compilation tools, release 13.0, V13.0.88
// Based on NVVM 20.0.0
//

.version 9.0
.target sm_100
.address_size 64

	// .globl	_Z14kernel_stenciliPdS_

.visible .entry _Z14kernel_stenciliPdS_(
	.param .u32 _Z14kernel_stenciliPdS__param_0,
	.param .u64 .ptr .align 1 _Z14kernel_stenciliPdS__param_1,
	.param .u64 .ptr .align 1 _Z14kernel_stenciliPdS__param_2
)
{
	.reg .pred 	%p<2>;
	.reg .b32 	%r<37>;
	.reg .b64 	%rd<29>;
	.reg .b64 	%fd<19>;

	ld.param.u32 	%r6, [_Z14kernel_stenciliPdS__param_0];
	ld.param.u64 	%rd1, [_Z14kernel_stenciliPdS__param_1];
	ld.param.u64 	%rd2, [_Z14kernel_stenciliPdS__param_2];
	mov.u32 	%r7, %ntid.x;
	mov.u32 	%r8, %ctaid.x;
	mov.u32 	%r9, %tid.x;
	mad.lo.s32 	%r1, %r7, %r8, %r9;
	add.s32 	%r10, %r1, 1;
	mov.u32 	%r11, %ntid.y;
	mov.u32 	%r12, %ctaid.y;
	mov.u32 	%r13, %tid.y;
	mad.lo.s32 	%r14, %r11, %r12, %r13;
	add.s32 	%r3, %r14, 1;
	mov.u32 	%r15, %ntid.z;
	mov.u32 	%r16, %ctaid.z;
	mov.u32 	%r17, %tid.z;
	mad.lo.s32 	%r18, %r15, %r16, %r17;
	add.s32 	%r19, %r18, 1;
	add.s32 	%r20, %r6, -1;
	max.s32 	%r21, %r10, %r3;
	max.s32 	%r22, %r21, %r19;
	setp.ge.s32 	%p1, %r22, %r20;
	@%p1 bra 	$L__BB0_2;
	cvta.to.global.u64 	%rd3, %rd1;
	cvta.to.global.u64 	%rd4, %rd2;
	add.s32 	%r23, %r1, 2;
	mul.lo.s32 	%r24, %r23, %r6;
	add.s32 	%r25, %r24, %r3;
	mul.lo.s32 	%r26, %r25, %r6;
	cvt.s64.s32 	%rd5, %r26;
	cvt.u64.u32 	%rd6, %r18;
	add.s64 	%rd7, %rd5, %rd6;
	shl.b64 	%rd8, %rd7, 3;
	add.s64 	%rd9, %rd3, %rd8;
	ld.global.f64 	%fd1, [%rd9+8];
	sub.s32 	%r27, %r24, %r6;
	add.s32 	%r28, %r27, %r3;
	mul.lo.s32 	%r29, %r28, %r6;
	cvt.s64.s32 	%rd10, %r29;
	add.s64 	%rd11, %rd10, %rd6;
	shl.b64 	%rd12, %rd11, 3;
	add.s64 	%rd13, %rd3, %rd12;
	ld.global.f64 	%fd2, [%rd13+8];
	add.f64 	%fd3, %fd2, %fd2;
	sub.f64 	%fd4, %fd1, %fd3;
	sub.s32 	%r30, %r27, %r6;
	add.s32 	%r31, %r30, %r3;
	mul.lo.s32 	%r32, %r31, %r6;
	cvt.s64.s32 	%rd14, %r32;
	add.s64 	%rd15, %rd14, %rd6;
	shl.b64 	%rd16, %rd15, 3;
	add.s64 	%rd17, %rd3, %rd16;
	ld.global.f64 	%fd5, [%rd17+8];
	add.f64 	%fd6, %fd5, %fd4;
	add.s32 	%r33, %r29, %r6;
	cvt.s64.s32 	%rd18, %r33;
	add.s64 	%rd19, %rd18, %rd6;
	shl.b64 	%rd20, %rd19, 3;
	add.s64 	%rd21, %rd3, %rd20;
	ld.global.f64 	%fd7, [%rd21+8];
	sub.f64 	%fd8, %fd7, %fd3;
	add.s32 	%r34, %r27, %r14;
	mul.lo.s32 	%r35, %r34, %r6;
	cvt.s64.s32 	%rd22, %r35;
	add.s64 	%rd23, %rd22, %rd6;
	shl.b64 	%rd24, %rd23, 3;
	add.s64 	%rd25, %rd3, %rd24;
	ld.global.f64 	%fd9, [%rd25+8];
	add.f64 	%fd10, %fd9, %fd8;
	mul.f64 	%fd11, %fd10, 0d3FC0000000000000;
	fma.rn.f64 	%fd12, %fd6, 0d3FC0000000000000, %fd11;
	ld.global.f64 	%fd13, [%rd13+16];
	sub.f64 	%fd14, %fd13, %fd3;
	add.s32 	%r36, %r29, %r18;
	mul.wide.s32 	%rd26, %r36, 8;
	add.s64 	%rd27, %rd3, %rd26;
	ld.global.f64 	%fd15, [%rd27];
	add.f64 	%fd16, %fd15, %fd14;
	fma.rn.f64 	%fd17, %fd16, 0d3FC0000000000000, %fd12;
	add.f64 	%fd18, %fd2, %fd17;
	add.s64 	%rd28, %rd4, %rd12;
	st.global.f64 	[%rd28+8], %fd18;
$L__BB0_2:
	ret;

}


// ===== COMPILED SASS (sm_100) =====

	.target	sm_100

	.elftype	@"ET_EXEC"


//--------------------- .note.nv.tkinfo           --------------------------
	.section	.note.nv.tkinfo,"",@"SHT_NOTE"
	.sectionflags	@"SHF_NOTE_NV_TKINFO"
	.tkinfo
        /*0018*/ 	.word	0x00000002
        /*0030*/ 	.string	""
        /*0030*/ 	.string	"ptxas"
        /*0030*/ 	.string	"Cuda compilation tools, release 13.0, V13.0.88"
        /*0030*/ 	.string	"Build cuda_13.0.r13.0/compiler.36424714_0"
        /*0030*/ 	.string	"-arch sm_100 -m 64 "



//--------------------- .note.nv.cuinfo           --------------------------
	.section	.note.nv.cuinfo,"",@"SHT_NOTE"
	.sectionflags	@"SHF_NOTE_NV_CUINFO"
        /*0018*/ 	.short	0x0002
        /*001a*/ 	.short	0x0064
        /*001c*/ 	.short	0x0082
	.zero		2


//--------------------- .nv.info                  --------------------------
	.section	.nv.info,"",@"SHT_CUDA_INFO"
	.align	4


	//----- nvinfo : EIATTR_REGCOUNT
	.align		4
        /*0000*/ 	.byte	0x04, 0x2f
        /*0002*/ 	.short	(.L_1 - .L_0)
	.align		4
.L_0:
        /*0004*/ 	.word	index@(_Z14kernel_stenciliPdS_)
        /*0008*/ 	.word	0x0000001a


	//----- nvinfo : EIATTR_FRAME_SIZE
	.align		4
.L_1:
        /*000c*/ 	.byte	0x04, 0x11
        /*000e*/ 	.short	(.L_3 - .L_2)
	.align		4
.L_2:
        /*0010*/ 	.word	index@(_Z14kernel_stenciliPdS_)
        /*0014*/ 	.word	0x00000000


	//----- nvinfo : EIATTR_MIN_STACK_SIZE
	.align		4
.L_3:
        /*0018*/ 	.byte	0x04, 0x12
        /*001a*/ 	.short	(.L_5 - .L_4)
	.align		4
.L_4:
        /*001c*/ 	.word	index@(_Z14kernel_stenciliPdS_)
        /*0020*/ 	.word	0x00000000
.L_5:


//--------------------- .nv.compat                --------------------------
	.section	.nv.compat,"",@"SHT_CUDA_COMPAT_INFO"
	.align	4
        /*0000*/ 	.byte	0x02, 0x09, 0x00, 0x00, 0x02, 0x02, 0x01, 0x00, 0x02, 0x05, 0x05, 0x00, 0x03, 0x07, 0x01, 0x01
        /*0010*/ 	.byte	0x02, 0x03, 0x00, 0x00, 0x02, 0x06, 0x01, 0x00, 0x04, 0x0b, 0x08, 0x00, 0x01, 0x00, 0x00, 0x00
        /*0020*/ 	.byte	0x00, 0x00, 0x00, 0x00


//--------------------- .nv.info._Z14kernel_stenciliPdS_ --------------------------
	.section	.nv.info._Z14kernel_stenciliPdS_,"",@"SHT_CUDA_INFO"
	.sectionflags	@""
	.align	4


	//----- nvinfo : EIATTR_CUDA_API_VERSION
	.align		4
        /*0000*/ 	.byte	0x04, 0x37
        /*0002*/ 	.short	(.L_7 - .L_6)
.L_6:
        /*0004*/ 	.word	0x00000082


	//----- nvinfo : EIATTR_KPARAM_INFO
	.align		4
.L_7:
        /*0008*/ 	.byte	0x04, 0x17
        /*000a*/ 	.short	(.L_9 - .L_8)
.L_8:
        /*000c*/ 	.word	0x00000000
        /*0010*/ 	.short	0x0002
        /*0012*/ 	.short	0x0010
        /*0014*/ 	.byte	0x00, 0xf5, 0x21, 0x00


	//----- nvinfo : EIATTR_KPARAM_INFO
	.align		4
.L_9:
        /*0018*/ 	.byte	0x04, 0x17
        /*001a*/ 	.short	(.L_11 - .L_10)
.L_10:
        /*001c*/ 	.word	0x00000000
        /*0020*/ 	.short	0x0001
        /*0022*/ 	.short	0x0008
        /*0024*/ 	.byte	0x00, 0xf5, 0x21, 0x00


	//----- nvinfo : EIATTR_KPARAM_INFO
	.align		4
.L_11:
        /*0028*/ 	.byte	0x04, 0x17
        /*002a*/ 	.short	(.L_13 - .L_12)
.L_12:
        /*002c*/ 	.word	0x00000000
        /*0030*/ 	.short	0x0000
        /*0032*/ 	.short	0x0000
        /*0034*/ 	.byte	0x00, 0xf0, 0x11, 0x00


	//----- nvinfo : EIATTR_SPARSE_MMA_MASK
	.align		4
.L_13:
        /*0038*/ 	.byte	0x03, 0x50
        /*003a*/ 	.short	0x0000


	//----- nvinfo : EIATTR_MAXREG_COUNT
	.align		4
        /*003c*/ 	.byte	0x03, 0x1b
        /*003e*/ 	.short	0x00ff


	//----- nvinfo : EIATTR_MERCURY_ISA_VERSION
	.align		4
        /*0040*/ 	.byte	0x03, 0x5f
        /*0042*/ 	.short	0x0101


	//----- nvinfo : EIATTR_VRC_CTA_INIT_COUNT
	.align		4
        /*0044*/ 	.byte	0x02, 0x4a
	.zero		1
	.zero		1


	//----- nvinfo : EIATTR_EXIT_INSTR_OFFSETS
	.align		4
        /*0048*/ 	.byte	0x04, 0x1c
        /*004a*/ 	.short	(.L_15 - .L_14)


	//   ....[0]....
.L_14:
        /*004c*/ 	.word	0x00000130


	//   ....[1]....
        /*0050*/ 	.word	0x00000500


	//----- nvinfo : EIATTR_CBANK_PARAM_SIZE
	.align		4
.L_15:
        /*0054*/ 	.byte	0x03, 0x19
        /*0056*/ 	.short	0x0018


	//----- nvinfo : EIATTR_PARAM_CBANK
	.align		4
        /*0058*/ 	.byte	0x04, 0x0a
        /*005a*/ 	.short	(.L_17 - .L_16)
	.align		4
.L_16:
        /*005c*/ 	.word	index@(.nv.constant0._Z14kernel_stenciliPdS_)
        /*0060*/ 	.short	0x0380
        /*0062*/ 	.short	0x0018


	//----- nvinfo : EIATTR_SW_WAR
	.align		4
.L_17:
        /*0064*/ 	.byte	0x04, 0x36
        /*0066*/ 	.short	(.L_19 - .L_18)
.L_18:
        /*0068*/ 	.word	0x00000008
.L_19:


//--------------------- .nv.callgraph             --------------------------
	.section	.nv.callgraph,"",@"SHT_CUDA_CALLGRAPH"
	.align	4
	.sectionentsize	8
	.align		4
        /*0000*/ 	.word	0x00000000
	.align		4
        /*0004*/ 	.word	0xffffffff
	.align		4
        /*0008*/ 	.word	0x00000000
	.align		4
        /*000c*/ 	.word	0xfffffffe
	.align		4
        /*0010*/ 	.word	0x00000000
	.align		4
        /*0014*/ 	.word	0xfffffffd
	.align		4
        /*0018*/ 	.word	0x00000000
	.align		4
        /*001c*/ 	.word	0xfffffffc


//--------------------- .text._Z14kernel_stenciliPdS_ --------------------------
	.section	.text._Z14kernel_stenciliPdS_,"ax",@progbits
	.align	128
        .global         _Z14kernel_stenciliPdS_
        .type           _Z14kernel_stenciliPdS_,@function
        .size           _Z14kernel_stenciliPdS_,(.L_x_1 - _Z14kernel_stenciliPdS_)
        .other          _Z14kernel_stenciliPdS_,@"STO_CUDA_ENTRY STV_DEFAULT"
_Z14kernel_stenciliPdS_:
.text._Z14kernel_stenciliPdS_:
[----:B------:R-:W-:Y:S01]  /*0000*/  LDC R1, c[0x0][0x37c] ;  /* 0x0000df00ff017b82 */ /* 0x000fe20000000800 */
[----:B------:R-:W0:Y:S01]  /*0010*/  S2R R2, SR_CTAID.Y ;  /* 0x0000000000027919 */ /* 0x000e220000002600 */
[----:B------:R-:W1:Y:S06]  /*0020*/  LDCU UR4, c[0x0][0x360] ;  /* 0x00006c00ff0477ac */ /* 0x000e6c0008000800 */
[----:B------:R-:W2:Y:S01]  /*0030*/  LDC R3, c[0x0][0x380] ;  /* 0x0000e000ff037b82 */ /* 0x000ea20000000800 */
[----:B------:R-:W0:Y:S01]  /*0040*/  S2R R7, SR_TID.Y ;  /* 0x0000000000077919 */ /* 0x000e220000002200 */
[----:B------:R-:W0:Y:S01]  /*0050*/  LDCU UR5, c[0x0][0x364] ;  /* 0x00006c80ff0577ac */ /* 0x000e220008000800 */
[----:B------:R-:W1:Y:S01]  /*0060*/  S2R R0, SR_CTAID.X ;  /* 0x0000000000007919 */ /* 0x000e620000002500 */
[----:B------:R-:W3:Y:S01]  /*0070*/  LDCU UR6, c[0x0][0x368] ;  /* 0x00006d00ff0677ac */ /* 0x000ee20008000800 */
[----:B------:R-:W1:Y:S01]  /*0080*/  S2R R5, SR_TID.X ;  /* 0x0000000000057919 */ /* 0x000e620000002100 */
[----:B------:R-:W3:Y:S01]  /*0090*/  S2R R11, SR_CTAID.Z ;  /* 0x00000000000b7919 */ /* 0x000ee20000002700 */
[----:B------:R-:W3:Y:S01]  /*00a0*/  S2R R6, SR_TID.Z ;  /* 0x0000000000067919 */ /* 0x000ee20000002300 */
[----:B0-----:R-:W-:-:S04]  /*00b0*/  IMAD R2, R2, UR5, R7 ;  /* 0x0000000502027c24 */ /* 0x001fc8000f8e0207 */
[----:B------:R-:W-:Y:S02]  /*00c0*/  VIADD R4, R2, 0x1 ;  /* 0x0000000102047836 */ /* 0x000fe40000000000 */
[----:B-1----:R-:W-:Y:S02]  /*00d0*/  IMAD R0, R0, UR4, R5 ;  /* 0x0000000400007c24 */ /* 0x002fe4000f8e0205 */
[----:B--2---:R-:W-:Y:S02]  /*00e0*/  VIADD R5, R3, 0xffffffff ;  /* 0xffffffff03057836 */ /* 0x004fe40000000000 */
[----:B---3--:R-:W-:Y:S01]  /*00f0*/  IMAD R11, R11, UR6, R6 ;  /* 0x000000060b0b7c24 */ /* 0x008fe2000f8e0206 */
[----:B------:R-:W-:-:S04]  /*0100*/  VIADDMNMX R6, R0, 0x1, R4, !PT ;  /* 0x0000000100067846 */ /* 0x000fc80007800104 */
[----:B------:R-:W-:-:S04]  /*0110*/  VIADDMNMX R6, R11, 0x1, R6, !PT ;  /* 0x000000010b067846 */ /* 0x000fc80007800106 */
[----:B------:R-:W-:-:S13]  /*0120*/  ISETP.GE.AND P0, PT, R6, R5, PT ;  /* 0x000000050600720c */ /* 0x000fda0003f06270 */
[----:B------:R-:W-:Y:S05]  /*0130*/  @P0 EXIT ;  /* 0x000000000000094d */ /* 0x000fea0003800000 */
[----:B------:R-:W-:Y:S01]  /*0140*/  VIADD R0, R0, 0x2 ;  /* 0x0000000200007836 */ /* 0x000fe20000000000 */
[----:B------:R-:W0:Y:S03]  /*0150*/  LDCU.64 UR6, c[0x0][0x388] ;  /* 0x00007100ff0677ac */ /* 0x000e260008000a00 */
[CC--:B------:R-:W-:Y:S01]  /*0160*/  IMAD R5, R0.reuse, R3.reuse, -R3 ;  /* 0x0000000300057224 */ /* 0x0c0fe200078e0a03 */
[----:B------:R-:W1:Y:S01]  /*0170*/  LDCU.64 UR4, c[0x0][0x358] ;  /* 0x00006b00ff0477ac */ /* 0x000e620008000a00 */
[-C--:B------:R-:W-:Y:S02]  /*0180*/  IMAD R0, R0, R3.reuse, R4 ;  /* 0x0000000300007224 */ /* 0x080fe400078e0204 */
[C-C-:B------:R-:W-:Y:S01]  /*0190*/  IMAD.IADD R16, R4.reuse, 0x1, R5.reuse ;  /* 0x0000000104107824 */ /* 0x140fe200078e0205 */
[--C-:B------:R-:W-:Y:S01]  /*01a0*/  IADD3 R4, PT, PT, R4, -R3, R5.reuse ;  /* 0x8000000304047210 */ /* 0x100fe20007ffe005 */
[----:B------:R-:W-:-:S02]  /*01b0*/  IMAD.IADD R8, R2, 0x1, R5 ;  /* 0x0000000102087824 */ /* 0x000fc400078e0205 */
[-C--:B------:R-:W-:Y:S02]  /*01c0*/  IMAD R16, R16, R3.reuse, RZ ;  /* 0x0000000310107224 */ /* 0x080fe400078e02ff */
[-C--:B------:R-:W-:Y:S02]  /*01d0*/  IMAD R6, R0, R3.reuse, RZ ;  /* 0x0000000300067224 */ /* 0x080fe400078e02ff */
[----:B------:R-:W-:Y:S01]  /*01e0*/  IMAD.IADD R2, R16, 0x1, R3 ;  /* 0x0000000110027824 */ /* 0x000fe200078e0203 */
[C---:B------:R-:W-:Y:S01]  /*01f0*/  IADD3 R10, P0, PT, R11.reuse, R16, RZ ;  /* 0x000000100b0a7210 */ /* 0x040fe20007f1e0ff */
[-C--:B------:R-:W-:Y:S02]  /*0200*/  IMAD R14, R4, R3.reuse, RZ ;  /* 0x00000003040e7224 */ /* 0x080fe400078e02ff */
[----:B------:R-:W-:Y:S01]  /*0210*/  IMAD R18, R8, R3, RZ ;  /* 0x0000000308127224 */ /* 0x000fe200078e02ff */
[----:B------:R-:W-:Y:S02]  /*0220*/  LEA.HI.X.SX32 R5, R16, RZ, 0x1, P0 ;  /* 0x000000ff10057211 */ /* 0x000fe400000f0eff */
[----:B------:R-:W-:-:S02]  /*0230*/  IADD3 R7, P0, PT, R11, R6, RZ ;  /* 0x000000060b077210 */ /* 0x000fc40007f1e0ff */
[C---:B------:R-:W-:Y:S01]  /*0240*/  SHF.L.U64.HI R0, R10.reuse, 0x3, R5 ;  /* 0x000000030a007819 */ /* 0x040fe20000010205 */
[----:B------:R-:W-:Y:S01]  /*0250*/  IMAD.SHL.U32 R10, R10, 0x8, RZ ;  /* 0x000000080a0a7824 */ /* 0x000fe200078e00ff */
[----:B------:R-:W-:Y:S02]  /*0260*/  LEA.HI.X.SX32 R4, R6, RZ, 0x1, P0 ;  /* 0x000000ff06047211 */ /* 0x000fe400000f0eff */
[----:B0-----:R-:W-:Y:S02]  /*0270*/  LEA R12, P1, R7, UR6, 0x3 ;  /* 0x00000006070c7c11 */ /* 0x001fe4000f8218ff */
[----:B------:R-:W-:Y:S02]  /*0280*/  IADD3 R6, P2, PT, R10, UR6, RZ ;  /* 0x000000060a067c10 */ /* 0x000fe4000ff5e0ff */
[----:B------:R-:W-:Y:S02]  /*0290*/  IADD3 R5, P0, PT, R11, R2, RZ ;  /* 0x000000020b057210 */ /* 0x000fe40007f1e0ff */
[----:B------:R-:W-:-:S02]  /*02a0*/  LEA.HI.X R13, R7, UR7, R4, 0x3, P1 ;  /* 0x00000007070d7c11 */ /* 0x000fc400088f1c04 */
[----:B------:R-:W-:Y:S02]  /*02b0*/  IADD3.X R7, PT, PT, R0, UR7, RZ, P2, !PT ;  /* 0x0000000700077c10 */ /* 0x000fe400097fe4ff */
[----:B------:R-:W-:Y:S02]  /*02c0*/  LEA.HI.X.SX32 R8, R2, RZ, 0x1, P0 ;  /* 0x000000ff02087211 */ /* 0x000fe400000f0eff */
[----:B------:R-:W-:Y:S01]  /*02d0*/  LEA R4, P0, R5, UR6, 0x3 ;  /* 0x0000000605047c11 */ /* 0x000fe2000f8018ff */
[----:B-1----:R-:W2:Y:S01]  /*02e0*/  LDG.E.64 R2, desc[UR4][R6.64+0x8] ;  /* 0x0000080406027981 */ /* 0x002ea2000c1e1b00 */
[----:B------:R-:W-:Y:S02]  /*02f0*/  IADD3 R17, P1, PT, R11, R14, RZ ;  /* 0x0000000e0b117210 */ /* 0x000fe40007f3e0ff */
[----:B------:R-:W-:Y:S01]  /*0300*/  LEA.HI.X R5, R5, UR7, R8, 0x3, P0 ;  /* 0x0000000705057c11 */ /* 0x000fe200080f1c08 */
[----:B------:R-:W3:Y:S01]  /*0310*/  LDG.E.64 R12, desc[UR4][R12.64+0x8] ;  /* 0x000008040c0c7981 */ /* 0x000ee2000c1e1b00 */
[----:B------:R-:W-:Y:S01]  /*0320*/  IADD3 R15, P2, PT, R11, R18, RZ ;  /* 0x000000120b0f7210 */ /* 0x000fe20007f5e0ff */
[----:B------:R-:W0:Y:S01]  /*0330*/  LDC.64 R8, c[0x0][0x388] ;  /* 0x0000e200ff087b82 */ /* 0x000e220000000a00 */
[----:B------:R-:W-:-:S02]  /*0340*/  LEA.HI.X.SX32 R22, R14, RZ, 0x1, P1 ;  /* 0x000000ff0e167211 */ /* 0x000fc400008f0eff */
[----:B------:R-:W-:Y:S01]  /*0350*/  LEA.HI.X.SX32 R20, R18, RZ, 0x1, P2 ;  /* 0x000000ff12147211 */ /* 0x000fe200010f0eff */
[----:B------:R-:W4:Y:S01]  /*0360*/  LDG.E.64 R4, desc[UR4][R4.64+0x8] ;  /* 0x0000080404047981 */ /* 0x000f22000c1e1b00 */
[----:B------:R-:W-:-:S03]  /*0370*/  LEA R14, P1, R15, UR6, 0x3 ;  /* 0x000000060f0e7c11 */ /* 0x000fc6000f8218ff */
[----:B------:R-:W5:Y:S01]  /*0380*/  LDG.E.64 R6, desc[UR4][R6.64+0x10] ;  /* 0x0000100406067981 */ /* 0x000f62000c1e1b00 */
[----:B------:R-:W-:Y:S02]  /*0390*/  LEA.HI.X R15, R15, UR7, R20, 0x3, P1 ;  /* 0x000000070f0f7c11 */ /* 0x000fe400088f1c14 */
[----:B------:R-:W-:-:S04]  /*03a0*/  LEA R18, P0, R17, UR6, 0x3 ;  /* 0x0000000611127c11 */ /* 0x000fc8000f8018ff */
[----:B------:R-:W5:Y:S01]  /*03b0*/  LDG.E.64 R14, desc[UR4][R14.64+0x8] ;  /* 0x000008040e0e7981 */ /* 0x000f62000c1e1b00 */
[----:B------:R-:W-:Y:S01]  /*03c0*/  LEA.HI.X R19, R17, UR7, R22, 0x3, P0 ;  /* 0x0000000711137c11 */ /* 0x000fe200080f1c16 */
[----:B------:R-:W-:Y:S01]  /*03d0*/  IMAD.IADD R11, R11, 0x1, R16 ;  /* 0x000000010b0b7824 */ /* 0x000fe200078e0210 */
[----:B------:R-:W1:Y:S03]  /*03e0*/  LDCU.64 UR6, c[0x0][0x390] ;  /* 0x00007200ff0677ac */ /* 0x000e660008000a00 */
[----:B------:R-:W5:Y:S01]  /*03f0*/  LDG.E.64 R16, desc[UR4][R18.64+0x8] ;  /* 0x0000080412107981 */ /* 0x000f62000c1e1b00 */
[----:B0-----:R-:W-:-:S06]  /*0400*/  IMAD.WIDE R8, R11, 0x8, R8 ;  /* 0x000000080b087825 */ /* 0x001fcc00078e0208 */
[----:B------:R-:W5:Y:S01]  /*0410*/  LDG.E.64 R8, desc[UR4][R8.64] ;  /* 0x0000000408087981 */ /* 0x000f62000c1e1b00 */
[----:B-1----:R-:W-:-:S04]  /*0420*/  IADD3 R10, P0, PT, R10, UR6, RZ ;  /* 0x000000060a0a7c10 */ /* 0x002fc8000ff1e0ff */
[----:B------:R-:W-:Y:S01]  /*0430*/  IADD3.X R11, PT, PT, R0, UR7, RZ, P0, !PT ;  /* 0x00000007000b7c10 */ /* 0x000fe200087fe4ff */
[----:B--2---:R-:W-:-:S08]  /*0440*/  DADD R20, R2, R2 ;  /* 0x0000000002147229 */ /* 0x004fd00000000002 */
[----:B----4-:R-:W-:Y:S02]  /*0450*/  DADD R22, -R20, R4 ;  /* 0x0000000014167229 */ /* 0x010fe40000000104 */
[----:B---3--:R-:W-:-:S06]  /*0460*/  DADD R4, R12, -R20 ;  /* 0x000000000c047229 */ /* 0x008fcc0000000814 */
[----:B-----5:R-:W-:Y:S02]  /*0470*/  DADD R22, R22, R14 ;  /* 0x0000000016167229 */ /* 0x020fe4000000000e */
[----:B------:R-:W-:Y:S02]  /*0480*/  DADD R20, -R20, R6 ;  /* 0x0000000014147229 */ /* 0x000fe40000000106 */
[----:B------:R-:W-:-:S04]  /*0490*/  DADD R4, R4, R16 ;  /* 0x0000000004047229 */ /* 0x000fc80000000010 */
[----:B------:R-:W-:Y:S02]  /*04a0*/  DMUL R22, R22, 0.125 ;  /* 0x3fc0000016167828 */ /* 0x000fe40000000000 */
[----:B------:R-:W-:-:S06]  /*04b0*/  DADD R20, R20, R8 ;  /* 0x0000000014147229 */ /* 0x000fcc0000000008 */
[----:B------:R-:W-:-:S08]  /*04c0*/  DFMA R4, R4, 0.125, R22 ;  /* 0x3fc000000404782b */ /* 0x000fd00000000016 */
[----:B------:R-:W-:-:S08]  /*04d0*/  DFMA R4, R20, 0.125, R4 ;  /* 0x3fc000001404782b */ /* 0x000fd00000000004 */
[----:B------:R-:W-:-:S07]  /*04e0*/  DADD R4, R2, R4 ;  /* 0x0000000002047229 */ /* 0x000fce0000000004 */
[----:B------:R-:W-:Y:S01]  /*04f0*/  STG.E.64 desc[UR4][R10.64+0x8], R4 ;  /* 0x000008040a007986 */ /* 0x000fe2000c101b04 */
[----:B------:R-:W-:Y:S05]  /*0500*/  EXIT ;  /* 0x000000000000794d */ /* 0x000fea0003800000 */
.L_x_0:
[----:B------:R-:W-:-:S00]  /*0510*/  BRA `(.L_x_0) ;  /* 0xfffffffc00fc7947 */ /* 0x000fc0000383ffff */
[----:B------:R-:W-:-:S00]  /*0520*/  NOP ;  /* 0x0000000000007918 */ /* 0x000fc00000000000 */
        /* <DEDUP_REMOVED lines=13> */
.L_x_1:


//--------------------- .nv.shared.reserved.0     --------------------------
	.section	.nv.shared.reserved.0,"aw",@nobits
	.weak		__nv_reservedSMEM_offset_0_alias
	.size		__nv_reservedSMEM_offset_0_alias, 0, 64
	.other		__nv_reservedSMEM_offset_0_alias,@"STO_CUDA_RESERVED_SHARED STV_DEFAULT"
__nv_reservedSMEM_offset_0_alias:
	.zero		0
	.zero		64


//--------------------- .nv.constant0._Z14kernel_stenciliPdS_ --------------------------
	.section	.nv.constant0._Z14kernel_stenciliPdS_,"a",@progbits
	.sectionflags	@""
	.align	4
.nv.constant0._Z14kernel_stenciliPdS_:
	.zero		920


//--------------------- SYMBOLS --------------------------

	.type		.nv.reservedSmem.offset0,@object
	.size		.nv.reservedSmem.offset0,0x4
